//
// Generated by NVIDIA NVVM Compiler
//
// Compiler Build ID: CL-36424714
// Cuda compilation tools, release 13.0, V13.0.88
// Based on NVVM 20.0.0
//

.version 9.0
.target sm_100
.address_size 64

	// .globl	_Z6matmulPfS_S_ii
.extern .shared .align 16 .b8 A_s[];

.visible .entry _Z6matmulPfS_S_ii(
	.param .u64 .ptr .align 1 _Z6matmulPfS_S_ii_param_0,
	.param .u64 .ptr .align 1 _Z6matmulPfS_S_ii_param_1,
	.param .u64 .ptr .align 1 _Z6matmulPfS_S_ii_param_2,
	.param .u32 _Z6matmulPfS_S_ii_param_3,
	.param .u32 _Z6matmulPfS_S_ii_param_4
)
{
	.reg .pred 	%p<13>;
	.reg .b32 	%r<64>;
	.reg .b32 	%f<120>;
	.reg .b64 	%rd<51>;

	ld.param.u64 	%rd6, [_Z6matmulPfS_S_ii_param_0];
	ld.param.u64 	%rd8, [_Z6matmulPfS_S_ii_param_1];
	ld.param.u32 	%r29, [_Z6matmulPfS_S_ii_param_3];
	ld.param.u32 	%r30, [_Z6matmulPfS_S_ii_param_4];
	cvta.to.global.u64 	%rd1, %rd8;
	mov.u32 	%r1, %ctaid.y;
	mov.u32 	%r2, %tid.x;
	mov.u32 	%r3, %ntid.x;
	mov.u32 	%r31, %ctaid.x;
	mad.lo.s32 	%r4, %r3, %r31, %r2;
	setp.lt.s32 	%p1, %r30, 1;
	mov.f32 	%f116, 0f00000000;
	@%p1 bra 	$L__BB0_17;
	mad.lo.s32 	%r5, %r30, %r1, %r2;
	shl.b32 	%r33, %r2, 2;
	mov.u32 	%r34, A_s;
	add.s32 	%r6, %r34, %r33;
	and.b32  	%r7, %r3, 15;
	and.b32  	%r8, %r3, 7;
	and.b32  	%r9, %r3, 3;
	shl.b32 	%r10, %r29, 4;
	cvta.to.global.u64 	%rd2, %rd6;
	mov.f32 	%f116, 0f00000000;
	mov.b32 	%r59, 0;
	mul.wide.s32 	%rd4, %r29, 4;
	bra.uni 	$L__BB0_13;
$L__BB0_2:
	setp.eq.s32 	%p5, %r7, 0;
	@%p5 bra 	$L__BB0_12;
	add.s32 	%r39, %r7, -1;
	setp.lt.u32 	%p6, %r39, 7;
	@%p6 bra 	$L__BB0_5;
	sub.s32 	%r40, %r63, %r17;
	shl.b32 	%r41, %r40, 2;
	mov.u32 	%r42, A_s;
	add.s32 	%r43, %r42, %r41;
	ld.shared.f32 	%f69, [%r43];
	mad.lo.s32 	%r44, %r63, %r29, %r4;
	mul.wide.s32 	%rd29, %r44, 4;
	add.s64 	%rd30, %rd1, %rd29;
	ld.global.f32 	%f70, [%rd30];
	fma.rn.f32 	%f71, %f69, %f70, %f116;
	ld.shared.f32 	%f72, [%r43+4];
	mul.wide.s32 	%rd31, %r29, 4;
	add.s64 	%rd32, %rd30, %rd31;
	ld.global.f32 	%f73, [%rd32];
	fma.rn.f32 	%f74, %f72, %f73, %f71;
	ld.shared.f32 	%f75, [%r43+8];
	add.s64 	%rd33, %rd32, %rd31;
	ld.global.f32 	%f76, [%rd33];
	fma.rn.f32 	%f77, %f75, %f76, %f74;
	ld.shared.f32 	%f78, [%r43+12];
	add.s64 	%rd34, %rd33, %rd31;
	ld.global.f32 	%f79, [%rd34];
	fma.rn.f32 	%f80, %f78, %f79, %f77;
	ld.shared.f32 	%f81, [%r43+16];
	add.s64 	%rd35, %rd34, %rd31;
	ld.global.f32 	%f82, [%rd35];
	fma.rn.f32 	%f83, %f81, %f82, %f80;
	ld.shared.f32 	%f84, [%r43+20];
	add.s64 	%rd36, %rd35, %rd31;
	ld.global.f32 	%f85, [%rd36];
	fma.rn.f32 	%f86, %f84, %f85, %f83;
	ld.shared.f32 	%f87, [%r43+24];
	add.s64 	%rd37, %rd36, %rd31;
	ld.global.f32 	%f88, [%rd37];
	fma.rn.f32 	%f89, %f87, %f88, %f86;
	ld.shared.f32 	%f90, [%r43+28];
	add.s64 	%rd38, %rd37, %rd31;
	ld.global.f32 	%f91, [%rd38];
	fma.rn.f32 	%f116, %f90, %f91, %f89;
	add.s32 	%r63, %r63, 8;
$L__BB0_5:
	setp.eq.s32 	%p7, %r8, 0;
	@%p7 bra 	$L__BB0_12;
	add.s32 	%r45, %r8, -1;
	setp.lt.u32 	%p8, %r45, 3;
	@%p8 bra 	$L__BB0_8;
	sub.s32 	%r46, %r63, %r17;
	shl.b32 	%r47, %r46, 2;
	mov.u32 	%r48, A_s;
	add.s32 	%r49, %r48, %r47;
	ld.shared.f32 	%f93, [%r49];
	mad.lo.s32 	%r50, %r63, %r29, %r4;
	mul.wide.s32 	%rd39, %r50, 4;
	add.s64 	%rd40, %rd1, %rd39;
	ld.global.f32 	%f94, [%rd40];
	fma.rn.f32 	%f95, %f93, %f94, %f116;
	ld.shared.f32 	%f96, [%r49+4];
	add.s64 	%rd42, %rd40, %rd4;
	ld.global.f32 	%f97, [%rd42];
	fma.rn.f32 	%f98, %f96, %f97, %f95;
	ld.shared.f32 	%f99, [%r49+8];
	add.s64 	%rd43, %rd42, %rd4;
	ld.global.f32 	%f100, [%rd43];
	fma.rn.f32 	%f101, %f99, %f100, %f98;
	ld.shared.f32 	%f102, [%r49+12];
	add.s64 	%rd44, %rd43, %rd4;
	ld.global.f32 	%f103, [%rd44];
	fma.rn.f32 	%f116, %f102, %f103, %f101;
	add.s32 	%r63, %r63, 4;
$L__BB0_8:
	setp.eq.s32 	%p9, %r9, 0;
	@%p9 bra 	$L__BB0_12;
	setp.eq.s32 	%p10, %r9, 1;
	sub.s32 	%r51, %r63, %r17;
	shl.b32 	%r52, %r51, 2;
	mov.u32 	%r53, A_s;
	add.s32 	%r16, %r53, %r52;
	ld.shared.f32 	%f104, [%r16];
	mad.lo.s32 	%r54, %r63, %r29, %r4;
	mul.wide.s32 	%rd45, %r54, 4;
	add.s64 	%rd3, %rd1, %rd45;
	ld.global.f32 	%f105, [%rd3];
	fma.rn.f32 	%f116, %f104, %f105, %f116;
	@%p10 bra 	$L__BB0_12;
	setp.eq.s32 	%p11, %r9, 2;
	ld.shared.f32 	%f106, [%r16+4];
	add.s64 	%rd5, %rd3, %rd4;
	ld.global.f32 	%f107, [%rd5];
	fma.rn.f32 	%f116, %f106, %f107, %f116;
	@%p11 bra 	$L__BB0_12;
	ld.shared.f32 	%f108, [%r16+8];
	add.s64 	%rd46, %rd5, %rd4;
	ld.global.f32 	%f109, [%rd46];
	fma.rn.f32 	%f116, %f108, %f109, %f116;
$L__BB0_12:
	setp.ge.s32 	%p12, %r59, %r30;
	@%p12 bra 	$L__BB0_17;
$L__BB0_13:
	mov.u32 	%r17, %r59;
	bar.sync 	0;
	add.s32 	%r35, %r5, %r17;
	mul.wide.u32 	%rd9, %r35, 4;
	add.s64 	%rd10, %rd2, %rd9;
	ld.global.f32 	%f19, [%rd10];
	st.shared.f32 	[%r6], %f19;
	bar.sync 	0;
	add.s32 	%r59, %r17, %r3;
	setp.ge.u32 	%p2, %r17, %r59;
	@%p2 bra 	$L__BB0_12;
	setp.lt.u32 	%p3, %r3, 16;
	mov.u32 	%r63, %r17;
	@%p3 bra 	$L__BB0_2;
	and.b32  	%r37, %r3, -16;
	neg.s32 	%r60, %r37;
	mad.lo.s32 	%r62, %r29, %r17, %r4;
	mov.u32 	%r38, A_s;
	add.s32 	%r61, %r38, 32;
	mov.u32 	%r63, %r17;
$L__BB0_16:
	.pragma "nounroll";
	ld.shared.v4.f32 	{%f21, %f22, %f23, %f24}, [%r61+-32];
	mul.wide.s32 	%rd11, %r62, 4;
	add.s64 	%rd12, %rd1, %rd11;
	ld.global.f32 	%f25, [%rd12];
	fma.rn.f32 	%f26, %f21, %f25, %f116;
	mul.wide.s32 	%rd13, %r29, 4;
	add.s64 	%rd14, %rd12, %rd13;
	ld.global.f32 	%f27, [%rd14];
	fma.rn.f32 	%f28, %f22, %f27, %f26;
	add.s64 	%rd15, %rd14, %rd13;
	ld.global.f32 	%f29, [%rd15];
	fma.rn.f32 	%f30, %f23, %f29, %f28;
	add.s64 	%rd16, %rd15, %rd13;
	ld.global.f32 	%f31, [%rd16];
	fma.rn.f32 	%f32, %f24, %f31, %f30;
	ld.shared.v4.f32 	{%f33, %f34, %f35, %f36}, [%r61+-16];
	add.s64 	%rd17, %rd16, %rd13;
	ld.global.f32 	%f37, [%rd17];
	fma.rn.f32 	%f38, %f33, %f37, %f32;
	add.s64 	%rd18, %rd17, %rd13;
	ld.global.f32 	%f39, [%rd18];
	fma.rn.f32 	%f40, %f34, %f39, %f38;
	add.s64 	%rd19, %rd18, %rd13;
	ld.global.f32 	%f41, [%rd19];
	fma.rn.f32 	%f42, %f35, %f41, %f40;
	add.s64 	%rd20, %rd19, %rd13;
	ld.global.f32 	%f43, [%rd20];
	fma.rn.f32 	%f44, %f36, %f43, %f42;
	ld.shared.v4.f32 	{%f45, %f46, %f47, %f48}, [%r61];
	add.s64 	%rd21, %rd20, %rd13;
	ld.global.f32 	%f49, [%rd21];
	fma.rn.f32 	%f50, %f45, %f49, %f44;
	add.s64 	%rd22, %rd21, %rd13;
	ld.global.f32 	%f51, [%rd22];
	fma.rn.f32 	%f52, %f46, %f51, %f50;
	add.s64 	%rd23, %rd22, %rd13;
	ld.global.f32 	%f53, [%rd23];
	fma.rn.f32 	%f54, %f47, %f53, %f52;
	add.s64 	%rd24, %rd23, %rd13;
	ld.global.f32 	%f55, [%rd24];
	fma.rn.f32 	%f56, %f48, %f55, %f54;
	ld.shared.v4.f32 	{%f57, %f58, %f59, %f60}, [%r61+16];
	add.s64 	%rd25, %rd24, %rd13;
	ld.global.f32 	%f61, [%rd25];
	fma.rn.f32 	%f62, %f57, %f61, %f56;
	add.s64 	%rd26, %rd25, %rd13;
	ld.global.f32 	%f63, [%rd26];
	fma.rn.f32 	%f64, %f58, %f63, %f62;
	add.s64 	%rd27, %rd26, %rd13;
	ld.global.f32 	%f65, [%rd27];
	fma.rn.f32 	%f66, %f59, %f65, %f64;
	add.s64 	%rd28, %rd27, %rd13;
	ld.global.f32 	%f67, [%rd28];
	fma.rn.f32 	%f116, %f60, %f67, %f66;
	add.s32 	%r63, %r63, 16;
	add.s32 	%r62, %r62, %r10;
	add.s32 	%r61, %r61, 64;
	add.s32 	%r60, %r60, 16;
	setp.eq.s32 	%p4, %r60, 0;
	@%p4 bra 	$L__BB0_2;
	bra.uni 	$L__BB0_16;
$L__BB0_17:
	ld.param.u64 	%rd50, [_Z6matmulPfS_S_ii_param_2];
	cvta.to.global.u64 	%rd47, %rd50;
	mad.lo.s32 	%r55, %r29, %r1, %r4;
	mul.wide.s32 	%rd48, %r55, 4;
	add.s64 	%rd49, %rd47, %rd48;
	st.global.f32 	[%rd49], %f116;
	ret;

}


// ===== COMPILED SASS (sm_100) =====

	.target	sm_100

	.elftype	@"ET_EXEC"


//--------------------- .note.nv.tkinfo           --------------------------
	.section	.note.nv.tkinfo,"",@"SHT_NOTE"
	.sectionflags	@"SHF_NOTE_NV_TKINFO"
	.tkinfo
        /*0018*/ 	.word	0x00000002
        /*0030*/ 	.string	""
        /*0030*/ 	.string	"ptxas"
        /*0030*/ 	.string	"Cuda compilation tools, release 13.0, V13.0.88"
        /*0030*/ 	.string	"Build cuda_13.0.r13.0/compiler.36424714_0"
        /*0030*/ 	.string	"-arch sm_100 -m 64 "



//--------------------- .note.nv.cuinfo           --------------------------
	.section	.note.nv.cuinfo,"",@"SHT_NOTE"
	.sectionflags	@"SHF_NOTE_NV_CUINFO"
        /*0018*/ 	.short	0x0002
        /*001a*/ 	.short	0x0064
        /*001c*/ 	.short	0x0082
	.zero		2


//--------------------- .nv.info                  --------------------------
	.section	.nv.info,"",@"SHT_CUDA_INFO"
	.align	4


	//----- nvinfo : EIATTR_REGCOUNT
	.align		4
        /*0000*/ 	.byte	0x04, 0x2f
        /*0002*/ 	.short	(.L_1 - .L_0)
	.align		4
.L_0:
        /*0004*/ 	.word	index@(_Z6matmulPfS_S_ii)
        /*0008*/ 	.word	0x00000020


	//----- nvinfo : EIATTR_FRAME_SIZE
	.align		4
.L_1:
        /*000c*/ 	.byte	0x04, 0x11
        /*000e*/ 	.short	(.L_3 - .L_2)
	.align		4
.L_2:
        /*0010*/ 	.word	index@(_Z6matmulPfS_S_ii)
        /*0014*/ 	.word	0x00000000


	//----- nvinfo : EIATTR_MIN_STACK_SIZE
	.align		4
.L_3:
        /*0018*/ 	.byte	0x04, 0x12
        /*001a*/ 	.short	(.L_5 - .L_4)
	.align		4
.L_4:
        /*001c*/ 	.word	index@(_Z6matmulPfS_S_ii)
        /*0020*/ 	.word	0x00000000
.L_5:


//--------------------- .nv.compat                --------------------------
	.section	.nv.compat,"",@"SHT_CUDA_COMPAT_INFO"
	.align	4
        /*0000*/ 	.byte	0x02, 0x09, 0x00, 0x00, 0x02, 0x02, 0x01, 0x00, 0x02, 0x05, 0x05, 0x00, 0x03, 0x07, 0x01, 0x01
        /*0010*/ 	.byte	0x02, 0x03, 0x00, 0x00, 0x02, 0x06, 0x01, 0x00, 0x04, 0x0b, 0x08, 0x00, 0x09, 0x00, 0x00, 0x00
        /*0020*/ 	.byte	0x00, 0x00, 0x00, 0x00


//--------------------- .nv.info._Z6matmulPfS_S_ii --------------------------
	.section	.nv.info._Z6matmulPfS_S_ii,"",@"SHT_CUDA_INFO"
	.sectionflags	@""
	.align	4


	//----- nvinfo : EIATTR_CUDA_API_VERSION
	.align		4
        /*0000*/ 	.byte	0x04, 0x37
        /*0002*/ 	.short	(.L_7 - .L_6)
.L_6:
        /*0004*/ 	.word	0x00000082


	//----- nvinfo : EIATTR_KPARAM_INFO
	.align		4
.L_7:
        /*0008*/ 	.byte	0x04, 0x17
        /*000a*/ 	.short	(.L_9 - .L_8)
.L_8:
        /*000c*/ 	.word	0x00000000
        /*0010*/ 	.short	0x0004
        /*0012*/ 	.short	0x001c
        /*0014*/ 	.byte	0x00, 0xf0, 0x11, 0x00


	//----- nvinfo : EIATTR_KPARAM_INFO
	.align		4
.L_9:
        /*0018*/ 	.byte	0x04, 0x17
        /*001a*/ 	.short	(.L_11 - .L_10)
.L_10:
        /*001c*/ 	.word	0x00000000
        /*0020*/ 	.short	0x0003
        /*0022*/ 	.short	0x0018
        /*0024*/ 	.byte	0x00, 0xf0, 0x11, 0x00


	//----- nvinfo : EIATTR_KPARAM_INFO
	.align		4
.L_11:
        /*0028*/ 	.byte	0x04, 0x17
        /*002a*/ 	.short	(.L_13 - .L_12)
.L_12:
        /*002c*/ 	.word	0x00000000
        /*0030*/ 	.short	0x0002
        /*0032*/ 	.short	0x0010
        /*0034*/ 	.byte	0x00, 0xf5, 0x21, 0x00


	//----- nvinfo : EIATTR_KPARAM_INFO
	.align		4
.L_13:
        /*0038*/ 	.byte	0x04, 0x17
        /*003a*/ 	.short	(.L_15 - .L_14)
.L_14:
        /*003c*/ 	.word	0x00000000
        /*0040*/ 	.short	0x0001
        /*0042*/ 	.short	0x0008
        /*0044*/ 	.byte	0x00, 0xf5, 0x21, 0x00


	//----- nvinfo : EIATTR_KPARAM_INFO
	.align		4
.L_15:
        /*0048*/ 	.byte	0x04, 0x17
        /*004a*/ 	.short	(.L_17 - .L_16)
.L_16:
        /*004c*/ 	.word	0x00000000
        /*0050*/ 	.short	0x0000
        /*0052*/ 	.short	0x0000
        /*0054*/ 	.byte	0x00, 0xf5, 0x21, 0x00


	//----- nvinfo : EIATTR_SPARSE_MMA_MASK
	.align		4
.L_17:
        /*0058*/ 	.byte	0x03, 0x50
        /*005a*/ 	.short	0x0000


	//----- nvinfo : EIATTR_MAXREG_COUNT
	.align		4
        /*005c*/ 	.byte	0x03, 0x1b
        /*005e*/ 	.short	0x00ff


	//----- nvinfo : EIATTR_NUM_BARRIERS
	.align		4
        /*0060*/ 	.byte	0x02, 0x4c
        /*0062*/ 	.byte	0x01
	.zero		1


	//----- nvinfo : EIATTR_MERCURY_ISA_VERSION
	.align		4
        /*0064*/ 	.byte	0x03, 0x5f
        /*0066*/ 	.short	0x0101


	//----- nvinfo : EIATTR_VRC_CTA_INIT_COUNT
	.align		4
        /*0068*/ 	.byte	0x02, 0x4a
	.zero		1
	.zero		1


	//----- nvinfo : EIATTR_EXIT_INSTR_OFFSETS
	.align		4
        /*006c*/ 	.byte	0x04, 0x1c
        /*006e*/ 	.short	(.L_19 - .L_18)


	//   ....[0]....
.L_18:
        /*0070*/ 	.word	0x00000d50


	//----- nvinfo : EIATTR_CBANK_PARAM_SIZE
	.align		4
.L_19:
        /*0074*/ 	.byte	0x03, 0x19
        /*0076*/ 	.short	0x0020


	//----- nvinfo : EIATTR_PARAM_CBANK
	.align		4
        /*0078*/ 	.byte	0x04, 0x0a
        /*007a*/ 	.short	(.L_21 - .L_20)
	.align		4
.L_20:
        /*007c*/ 	.word	index@(.nv.constant0._Z6matmulPfS_S_ii)
        /*0080*/ 	.short	0x0380
        /*0082*/ 	.short	0x0020


	//----- nvinfo : EIATTR_SW_WAR
	.align		4
.L_21:
        /*0084*/ 	.byte	0x04, 0x36
        /*0086*/ 	.short	(.L_23 - .L_22)
.L_22:
        /*0088*/ 	.word	0x00000008
.L_23:


//--------------------- .nv.callgraph             --------------------------
	.section	.nv.callgraph,"",@"SHT_CUDA_CALLGRAPH"
	.align	4
	.sectionentsize	8
	.align		4
        /*0000*/ 	.word	0x00000000
	.align		4
        /*0004*/ 	.word	0xffffffff
	.align		4
        /*0008*/ 	.word	0x00000000
	.align		4
        /*000c*/ 	.word	0xfffffffe
	.align		4
        /*0010*/ 	.word	0x00000000
	.align		4
        /*0014*/ 	.word	0xfffffffd
	.align		4
        /*0018*/ 	.word	0x00000000
	.align		4
        /*001c*/ 	.word	0xfffffffc


//--------------------- .text._Z6matmulPfS_S_ii   --------------------------
	.section	.text._Z6matmulPfS_S_ii,"ax",@progbits
	.align	128
        .global         _Z6matmulPfS_S_ii
        .type           _Z6matmulPfS_S_ii,@function
        .size           _Z6matmulPfS_S_ii,(.L_x_8 - _Z6matmulPfS_S_ii)
        .other          _Z6matmulPfS_S_ii,@"STO_CUDA_ENTRY STV_DEFAULT"
_Z6matmulPfS_S_ii:
.text._Z6matmulPfS_S_ii:
[----:B------:R-:W-:Y:S08]  /*0000*/  LDC R1, c[0x0][0x37c] ;  /* 0x0000df00ff017b82 */ /* 0x000ff00000000800 */
[----:B------:R-:W0:Y:S01]  /*0010*/  LDC R4, c[0x0][0x39c] ;  /* 0x0000e700ff047b82 */ /* 0x000e220000000800 */
[----:B------:R-:W1:Y:S01]  /*0020*/  S2R R9, SR_TID.X ;  /* 0x0000000000097919 */ /* 0x000e620000002100 */
[----:B------:R-:W2:Y:S01]  /*0030*/  LDCU.64 UR6, c[0x0][0x358] ;  /* 0x00006b00ff0677ac */ /* 0x000ea20008000a00 */
[----:B------:R-:W-:-:S05]  /*0040*/  HFMA2 R15, -RZ, RZ, 0, 0 ;  /* 0x00000000ff0f7431 */ /* 0x000fca00000001ff */
[----:B------:R-:W1:Y:S08]  /*0050*/  S2UR UR4, SR_CTAID.X ;  /* 0x00000000000479c3 */ /* 0x000e700000002500 */
[----:B------:R-:W1:Y:S01]  /*0060*/  LDC R0, c[0x0][0x360] ;  /* 0x0000d800ff007b82 */ /* 0x000e620000000800 */
[----:B0-----:R-:W-:-:S07]  /*0070*/  ISETP.GE.AND P0, PT, R4, 0x1, PT ;  /* 0x000000010400780c */ /* 0x001fce0003f06270 */
[----:B------:R-:W0:Y:S01]  /*0080*/  S2UR UR8, SR_CTAID.Y ;  /* 0x00000000000879c3 */ /* 0x000e220000002600 */
[----:B-1----:R-:W-:-:S05]  /*0090*/  IMAD R3, R0, UR4, R9 ;  /* 0x0000000400037c24 */ /* 0x002fca000f8e0209 */
[----:B--2---:R-:W-:Y:S05]  /*00a0*/  @!P0 BRA `(.L_x_0) ;  /* 0x0000000c00148947 */ /* 0x004fea0003800000 */
[----:B------:R-:W1:Y:S01]  /*00b0*/  S2UR UR5, SR_CgaCtaId ;  /* 0x00000000000579c3 */ /* 0x000e620000008800 */
[----:B------:R-:W-:Y:S01]  /*00c0*/  UMOV UR4, 0x400 ;  /* 0x0000040000047882 */ /* 0x000fe20000000000 */
[----:B0-----:R-:W-:Y:S01]  /*00d0*/  IMAD R4, R4, UR8, R9 ;  /* 0x0000000804047c24 */ /* 0x001fe2000f8e0209 */
[C---:B------:R-:W-:Y:S02]  /*00e0*/  LOP3.LUT R5, R0.reuse, 0xf, RZ, 0xc0, !PT ;  /* 0x0000000f00057812 */ /* 0x040fe400078ec0ff */
[C---:B------:R-:W-:Y:S02]  /*00f0*/  LOP3.LUT R6, R0.reuse, 0x7, RZ, 0xc0, !PT ;  /* 0x0000000700067812 */ /* 0x040fe400078ec0ff */
[----:B------:R-:W-:Y:S02]  /*0100*/  LOP3.LUT R7, R0, 0x3, RZ, 0xc0, !PT ;  /* 0x0000000300077812 */ /* 0x000fe400078ec0ff */
[----:B------:R-:W-:Y:S02]  /*0110*/  MOV R15, RZ ;  /* 0x000000ff000f7202 */ /* 0x000fe40000000f00 */
[----:B------:R-:W-:Y:S01]  /*0120*/  MOV R17, RZ ;  /* 0x000000ff00117202 */ /* 0x000fe20000000f00 */
[----:B-1----:R-:W-:-:S06]  /*0130*/  ULEA UR4, UR5, UR4, 0x18 ;  /* 0x0000000405047291 */ /* 0x002fcc000f8ec0ff */
[----:B------:R-:W-:-:S07]  /*0140*/  LEA R16, R9, UR4, 0x2 ;  /* 0x0000000409107c11 */ /* 0x000fce000f8e10ff */
.L_x_6:
[----:B0-----:R-:W0:Y:S01]  /*0150*/  LDC.64 R8, c[0x0][0x380] ;  /* 0x0000e000ff087b82 */ /* 0x001e220000000a00 */
[-C--:B------:R-:W-:Y:S01]  /*0160*/  IADD3 R11, PT, PT, R4, R17.reuse, RZ ;  /* 0x00000011040b7210 */ /* 0x080fe20007ffe0ff */
[----:B------:R-:W1:Y:S04]  /*0170*/  LDCU UR4, c[0x0][0x39c] ;  /* 0x00007380ff0477ac */ /* 0x000e680008000800 */
[----:B0-----:R-:W-:Y:S02]  /*0180*/  IMAD.WIDE.U32 R8, R11, 0x4, R8 ;  /* 0x000000040b087825 */ /* 0x001fe400078e0008 */
[----:B------:R-:W-:Y:S06]  /*0190*/  BAR.SYNC.DEFER_BLOCKING 0x0 ;  /* 0x0000000000007b1d */ /* 0x000fec0000010000 */
[----:B------:R-:W2:Y:S01]  /*01a0*/  LDG.E R9, desc[UR6][R8.64] ;  /* 0x0000000608097981 */ /* 0x000ea2000c1e1900 */
[----:B------:R-:W-:-:S02]  /*01b0*/  IADD3 R2, PT, PT, R0, R17, RZ ;  /* 0x0000001100027210 */ /* 0x000fc40007ffe0ff */
[----:B------:R-:W-:Y:S02]  /*01c0*/  MOV R19, R17 ;  /* 0x0000001100137202 */ /* 0x000fe40000000f00 */
[-C--:B------:R-:W-:Y:S02]  /*01d0*/  ISETP.GE.U32.AND P1, PT, R17, R2.reuse, PT ;  /* 0x000000021100720c */ /* 0x080fe40003f26070 */
[----:B-1----:R-:W-:Y:S02]  /*01e0*/  ISETP.GE.AND P0, PT, R2, UR4, PT ;  /* 0x0000000402007c0c */ /* 0x002fe4000bf06270 */
[----:B------:R-:W-:Y:S01]  /*01f0*/  MOV R17, R2 ;  /* 0x0000000200117202 */ /* 0x000fe20000000f00 */
[----:B--2---:R0:W-:Y:S01]  /*0200*/  STS [R16], R9 ;  /* 0x0000000910007388 */ /* 0x0041e20000000800 */
[----:B------:R-:W-:Y:S07]  /*0210*/  BAR.SYNC.DEFER_BLOCKING 0x0 ;  /* 0x0000000000007b1d */ /* 0x000fee0000010000 */
[----:B------:R-:W-:Y:S05]  /*0220*/  @P1 BRA `(.L_x_1) ;  /* 0x0000000800b01947 */ /* 0x000fea0003800000 */
[----:B------:R-:W-:Y:S02]  /*0230*/  ISETP.GE.U32.AND P2, PT, R0, 0x10, PT ;  /* 0x000000100000780c */ /* 0x000fe40003f46070 */
[----:B------:R-:W-:Y:S02]  /*0240*/  ISETP.NE.AND P1, PT, R5, RZ, PT ;  /* 0x000000ff0500720c */ /* 0x000fe40003f25270 */
[----:B------:R-:W-:-:S09]  /*0250*/  MOV R2, R19 ;  /* 0x0000001300027202 */ /* 0x000fd20000000f00 */
[----:B------:R-:W-:Y:S05]  /*0260*/  @!P2 BRA `(.L_x_2) ;  /* 0x000000040010a947 */ /* 0x000fea0003800000 */
[----:B------:R-:W1:Y:S01]  /*0270*/  S2UR UR5, SR_CgaCtaId ;  /* 0x00000000000579c3 */ /* 0x000e620000008800 */
[----:B------:R-:W-:Y:S01]  /*0280*/  LOP3.LUT R21, R0, 0xfffffff0, RZ, 0xc0, !PT ;  /* 0xfffffff000157812 */ /* 0x000fe200078ec0ff */
[----:B------:R-:W-:Y:S01]  /*0290*/  UMOV UR4, 0x400 ;  /* 0x0000040000047882 */ /* 0x000fe20000000000 */
[----:B------:R-:W-:Y:S02]  /*02a0*/  MOV R2, R19 ;  /* 0x0000001300027202 */ /* 0x000fe40000000f00 */
[----:B------:R-:W-:-:S03]  /*02b0*/  IADD3 R21, PT, PT, -R21, RZ, RZ ;  /* 0x000000ff15157210 */ /* 0x000fc60007ffe1ff */
[----:B------:R-:W2:Y:S01]  /*02c0*/  LDC R20, c[0x0][0x398] ;  /* 0x0000e600ff147b82 */ /* 0x000ea20000000800 */
[----:B-1----:R-:W-:-:S04]  /*02d0*/  ULEA UR4, UR5, UR4, 0x18 ;  /* 0x0000000405047291 */ /* 0x002fc8000f8ec0ff */
[----:B------:R-:W-:Y:S01]  /*02e0*/  UIADD3 UR4, UPT, UPT, UR4, 0x20, URZ ;  /* 0x0000002004047890 */ /* 0x000fe2000fffe0ff */
[----:B--2---:R-:W-:-:S11]  /*02f0*/  IMAD R18, R19, R20, R3 ;  /* 0x0000001413127224 */ /* 0x004fd600078e0203 */
.L_x_3:
[----:B------:R-:W1:Y:S01]  /*0300*/  LDC.64 R28, c[0x0][0x388] ;  /* 0x0000e200ff1c7b82 */ /* 0x000e620000000a00 */
[----:B0-----:R-:W0:Y:S01]  /*0310*/  LDS.128 R8, [UR4+-0x20] ;  /* 0xffffe004ff087984 */ /* 0x001e220008000c00 */
[----:B-1----:R-:W-:-:S05]  /*0320*/  IMAD.WIDE R28, R18, 0x4, R28 ;  /* 0x00000004121c7825 */ /* 0x002fca00078e021c */
[----:B------:R-:W0:Y:S01]  /*0330*/  LDG.E R24, desc[UR6][R28.64] ;  /* 0x000000061c187981 */ /* 0x000e22000c1e1900 */
[----:B------:R-:W-:-:S05]  /*0340*/  IMAD.WIDE R22, R20, 0x4, R28 ;  /* 0x0000000414167825 */ /* 0x000fca00078e021c */
[----:B------:R-:W2:Y:S01]  /*0350*/  LDG.E R14, desc[UR6][R22.64] ;  /* 0x00000006160e7981 */ /* 0x000ea2000c1e1900 */
[----:B------:R-:W-:-:S04]  /*0360*/  IMAD.WIDE R12, R20, 0x4, R22 ;  /* 0x00000004140c7825 */ /* 0x000fc800078e0216 */
[C---:B------:R-:W-:Y:S02]  /*0370*/  IMAD.WIDE R26, R20.reuse, 0x4, R12 ;  /* 0x00000004141a7825 */ /* 0x040fe400078e020c */
[----:B------:R-:W3:Y:S04]  /*0380*/  LDG.E R13, desc[UR6][R12.64] ;  /* 0x000000060c0d7981 */ /* 0x000ee8000c1e1900 */
[----:B------:R1:W4:Y:S02]  /*0390*/  LDG.E R12, desc[UR6][R26.64] ;  /* 0x000000061a0c7981 */ /* 0x000324000c1e1900 */
[----:B-1----:R-:W-:-:S05]  /*03a0*/  IMAD.WIDE R26, R20, 0x4, R26 ;  /* 0x00000004141a7825 */ /* 0x002fca00078e021a */
[----:B------:R-:W5:Y:S01]  /*03b0*/  LDG.E R25, desc[UR6][R26.64] ;  /* 0x000000061a197981 */ /* 0x000f62000c1e1900 */
[----:B------:R-:W-:-:S04]  /*03c0*/  IMAD.WIDE R22, R20, 0x4, R26 ;  /* 0x0000000414167825 */ /* 0x000fc800078e021a */
[C---:B------:R-:W-:Y:S01]  /*03d0*/  IMAD.WIDE R28, R20.reuse, 0x4, R22 ;  /* 0x00000004141c7825 */ /* 0x040fe200078e0216 */
[----:B------:R-:W5:Y:S04]  /*03e0*/  LDG.E R26, desc[UR6][R22.64] ;  /* 0x00000006161a7981 */ /* 0x000f68000c1e1900 */
[----:B------:R1:W5:Y:S02]  /*03f0*/  LDG.E R23, desc[UR6][R28.64] ;  /* 0x000000061c177981 */ /* 0x000364000c1e1900 */
[----:B-1----:R-:W-:-:S05]  /*0400*/  IMAD.WIDE R28, R20, 0x4, R28 ;  /* 0x00000004141c7825 */ /* 0x002fca00078e021c */
[----:B------:R1:W5:Y:S02]  /*0410*/  LDG.E R22, desc[UR6][R28.64] ;  /* 0x000000061c167981 */ /* 0x000364000c1e1900 */
[----:B-1----:R-:W-:-:S05]  /*0420*/  IMAD.WIDE R28, R20, 0x4, R28 ;  /* 0x00000004141c7825 */ /* 0x002fca00078e021c */
[----:B------:R-:W5:Y:S01]  /*0430*/  LDG.E R27, desc[UR6][R28.64] ;  /* 0x000000061c1b7981 */ /* 0x000f62000c1e1900 */
[----:B0-----:R-:W-:-:S04]  /*0440*/  FFMA R8, R8, R24, R15 ;  /* 0x0000001808087223 */ /* 0x001fc8000000000f */
[----:B--2---:R-:W-:-:S04]  /*0450*/  FFMA R9, R9, R14, R8 ;  /* 0x0000000e09097223 */ /* 0x004fc80000000008 */
[----:B---3--:R-:W-:-:S04]  /*0460*/  FFMA R10, R10, R13, R9 ;  /* 0x0000000d0a0a7223 */ /* 0x008fc80000000009 */
[----:B----4-:R-:W-:Y:S02]  /*0470*/  FFMA R11, R11, R12, R10 ;  /* 0x0000000c0b0b7223 */ /* 0x010fe4000000000a */
[----:B------:R-:W5:Y:S01]  /*0480*/  LDS.128 R12, [UR4+-0x10] ;  /* 0xfffff004ff0c7984 */ /* 0x000f620008000c00 */
[----:B------:R-:W-:-:S04]  /*0490*/  IMAD.WIDE R8, R20, 0x4, R28 ;  /* 0x0000000414087825 */ /* 0x000fc800078e021c */
[----:B-----5:R-:W-:Y:S01]  /*04a0*/  FFMA R10, R12, R25, R11 ;  /* 0x000000190c0a7223 */ /* 0x020fe2000000000b */
[----:B------:R-:W-:Y:S01]  /*04b0*/  IMAD.WIDE R24, R20, 0x4, R8 ;  /* 0x0000000414187825 */ /* 0x000fe200078e0208 */
[----:B------:R0:W2:Y:S03]  /*04c0*/  LDG.E R12, desc[UR6][R8.64] ;  /* 0x00000006080c7981 */ /* 0x0000a6000c1e1900 */
[----:B------:R-:W-:Y:S02]  /*04d0*/  FFMA R11, R13, R26, R10 ;  /* 0x0000001a0d0b7223 */ /* 0x000fe4000000000a */
[----:B------:R1:W3:Y:S02]  /*04e0*/  LDG.E R13, desc[UR6][R24.64] ;  /* 0x00000006180d7981 */ /* 0x0002e4000c1e1900 */
[----:B------:R-:W-:Y:S02]  /*04f0*/  FFMA R14, R14, R23, R11 ;  /* 0x000000170e0e7223 */ /* 0x000fe4000000000b */
[----:B0-----:R-:W0:Y:S01]  /*0500*/  LDS.128 R8, [UR4] ;  /* 0x00000004ff087984 */ /* 0x001e220008000c00 */
[----:B-1----:R-:W-:-:S04]  /*0510*/  IMAD.WIDE R24, R20, 0x4, R24 ;  /* 0x0000000414187825 */ /* 0x002fc800078e0218 */
[----:B------:R-:W-:Y:S01]  /*0520*/  FFMA R15, R15, R22, R14 ;  /* 0x000000160f0f7223 */ /* 0x000fe2000000000e */
[----:B------:R1:W4:Y:S01]  /*0530*/  LDG.E R26, desc[UR6][R24.64] ;  /* 0x00000006181a7981 */ /* 0x000322000c1e1900 */
[----:B------:R-:W-:-:S05]  /*0540*/  IMAD.WIDE R22, R20, 0x4, R24 ;  /* 0x0000000414167825 */ /* 0x000fca00078e0218 */
[----:B------:R5:W4:Y:S01]  /*0550*/  LDG.E R29, desc[UR6][R22.64] ;  /* 0x00000006161d7981 */ /* 0x000b22000c1e1900 */
[----:B-1----:R-:W-:-:S05]  /*0560*/  IMAD.WIDE R24, R20, 0x4, R22 ;  /* 0x0000000414187825 */ /* 0x002fca00078e0216 */
[----:B------:R-:W4:Y:S01]  /*0570*/  LDG.E R28, desc[UR6][R24.64] ;  /* 0x00000006181c7981 */ /* 0x000f22000c1e1900 */
[----:B-----5:R-:W-:-:S04]  /*0580*/  IMAD.WIDE R22, R20, 0x4, R24 ;  /* 0x0000000414167825 */ /* 0x020fc800078e0218 */
[----:B0-----:R-:W-:Y:S02]  /*0590*/  FFMA R14, R8, R27, R15 ;  /* 0x0000001b080e7223 */ /* 0x001fe4000000000f */
[----:B------:R0:W5:Y:S02]  /*05a0*/  LDG.E R27, desc[UR6][R22.64] ;  /* 0x00000006161b7981 */ /* 0x000164000c1e1900 */
[----:B0-----:R-:W-:-:S05]  /*05b0*/  IMAD.WIDE R22, R20, 0x4, R22 ;  /* 0x0000000414167825 */ /* 0x001fca00078e0216 */
[----:B------:R-:W5:Y:S01]  /*05c0*/  LDG.E R8, desc[UR6][R22.64] ;  /* 0x0000000616087981 */ /* 0x000f62000c1e1900 */
[----:B------:R-:W-:-:S04]  /*05d0*/  IADD3 R21, PT, PT, R21, 0x10, RZ ;  /* 0x0000001015157810 */ /* 0x000fc80007ffe0ff */
[----:B------:R-:W-:Y:S02]  /*05e0*/  ISETP.NE.AND P2, PT, R21, RZ, PT ;  /* 0x000000ff1500720c */ /* 0x000fe40003f45270 */
[----:B------:R-:W-:Y:S02]  /*05f0*/  IADD3 R2, PT, PT, R2, 0x10, RZ ;  /* 0x0000001002027810 */ /* 0x000fe40007ffe0ff */
[----:B------:R-:W-:Y:S01]  /*0600*/  LEA R18, R20, R18, 0x4 ;  /* 0x0000001214127211 */ /* 0x000fe200078e20ff */
[----:B--2---:R-:W-:-:S04]  /*0610*/  FFMA R9, R9, R12, R14 ;  /* 0x0000000c09097223 */ /* 0x004fc8000000000e */
[----:B---3--:R-:W-:Y:S02]  /*0620*/  FFMA R10, R10, R13, R9 ;  /* 0x0000000d0a0a7223 */ /* 0x008fe40000000009 */
[----:B------:R-:W0:Y:S02]  /*0630*/  LDS.128 R12, [UR4+0x10] ;  /* 0x00001004ff0c7984 */ /* 0x000e240008000c00 */
[----:B----4-:R-:W-:Y:S01]  /*0640*/  FFMA R11, R11, R26, R10 ;  /* 0x0000001a0b0b7223 */ /* 0x010fe2000000000a */
[----:B------:R-:W-:-:S03]  /*0650*/  UIADD3 UR4, UPT, UPT, UR4, 0x40, URZ ;  /* 0x0000004004047890 */ /* 0x000fc6000fffe0ff */
[----:B0-----:R-:W-:-:S04]  /*0660*/  FFMA R12, R12, R29, R11 ;  /* 0x0000001d0c0c7223 */ /* 0x001fc8000000000b */
[----:B------:R-:W-:-:S04]  /*0670*/  FFMA R13, R13, R28, R12 ;  /* 0x0000001c0d0d7223 */ /* 0x000fc8000000000c */
[----:B-----5:R-:W-:-:S04]  /*0680*/  FFMA R14, R14, R27, R13 ;  /* 0x0000001b0e0e7223 */ /* 0x020fc8000000000d */
[----:B------:R-:W-:Y:S01]  /*0690*/  FFMA R15, R15, R8, R14 ;  /* 0x000000080f0f7223 */ /* 0x000fe2000000000e */
[----:B------:R-:W-:Y:S06]  /*06a0*/  @P2 BRA `(.L_x_3) ;  /* 0xfffffffc00142947 */ /* 0x000fec000383ffff */
.L_x_2:
[----:B------:R-:W-:Y:S05]  /*06b0*/  @!P1 BRA `(.L_x_1) ;  /* 0x00000004008c9947 */ /* 0x000fea0003800000 */
[----:B------:R-:W-:Y:S02]  /*06c0*/  IADD3 R8, PT, PT, R5, -0x1, RZ ;  /* 0xffffffff05087810 */ /* 0x000fe40007ffe0ff */
[----:B------:R-:W-:Y:S02]  /*06d0*/  ISETP.NE.AND P2, PT, R6, RZ, PT ;  /* 0x000000ff0600720c */ /* 0x000fe40003f45270 */
[----:B------:R-:W-:-:S13]  /*06e0*/  ISETP.GE.U32.AND P1, PT, R8, 0x7, PT ;  /* 0x000000070800780c */ /* 0x000fda0003f26070 */
[----:B------:R-:W-:Y:S05]  /*06f0*/  @!P1 BRA `(.L_x_4) ;  /* 0x0000000000a49947 */ /* 0x000fea0003800000 */
[----:B------:R-:W0:Y:S08]  /*0700*/  LDC R25, c[0x0][0x398] ;  /* 0x0000e600ff197b82 */ /* 0x000e300000000800 */
[----:B------:R-:W1:Y:S01]  /*0710*/  LDC.64 R28, c[0x0][0x388] ;  /* 0x0000e200ff1c7b82 */ /* 0x000e620000000a00 */
[----:B0-----:R-:W-:-:S04]  /*0720*/  IMAD R9, R2, R25, R3 ;  /* 0x0000001902097224 */ /* 0x001fc800078e0203 */
[----:B-1----:R-:W-:-:S05]  /*0730*/  IMAD.WIDE R28, R9, 0x4, R28 ;  /* 0x00000004091c7825 */ /* 0x002fca00078e021c */
[----:B------:R-:W2:Y:S01]  /*0740*/  LDG.E R14, desc[UR6][R28.64] ;  /* 0x000000061c0e7981 */ /* 0x000ea2000c1e1900 */
[----:B------:R-:W-:-:S05]  /*0750*/  IMAD.WIDE R26, R25, 0x4, R28 ;  /* 0x00000004191a7825 */ /* 0x000fca00078e021c */
[----:B------:R0:W3:Y:S01]  /*0760*/  LDG.E R18, desc[UR6][R26.64] ;  /* 0x000000061a127981 */ /* 0x0000e2000c1e1900 */
[----:B------:R-:W-:-:S04]  /*0770*/  IMAD.WIDE R20, R25, 0x4, R26 ;  /* 0x0000000419147825 */ /* 0x000fc800078e021a */
[C---:B------:R-:W-:Y:S02]  /*0780*/  IMAD.WIDE R8, R25.reuse, 0x4, R20 ;  /* 0x0000000419087825 */ /* 0x040fe400078e0214 */
[----:B------:R1:W4:Y:S02]  /*0790*/  LDG.E R20, desc[UR6][R20.64] ;  /* 0x0000000614147981 */ /* 0x000324000c1e1900 */
[C---:B------:R-:W-:Y:S02]  /*07a0*/  IMAD.WIDE R10, R25.reuse, 0x4, R8 ;  /* 0x00000004190a7825 */ /* 0x040fe400078e0208 */
[----:B------:R-:W5:Y:S02]  /*07b0*/  LDG.E R8, desc[UR6][R8.64] ;  /* 0x0000000608087981 */ /* 0x000f64000c1e1900 */
[C---:B------:R-:W-:Y:S02]  /*07c0*/  IMAD.WIDE R12, R25.reuse, 0x4, R10 ;  /* 0x00000004190c7825 */ /* 0x040fe400078e020a */
[----:B------:R-:W5:Y:S02]  /*07d0*/  LDG.E R10, desc[UR6][R10.64] ;  /* 0x000000060a0a7981 */ /* 0x000f64000c1e1900 */
[----:B------:R-:W-:-:S02]  /*07e0*/  IMAD.WIDE R22, R25, 0x4, R12 ;  /* 0x0000000419167825 */ /* 0x000fc400078e020c */
[----:B------:R1:W5:Y:S02]  /*07f0*/  LDG.E R12, desc[UR6][R12.64] ;  /* 0x000000060c0c7981 */ /* 0x000364000c1e1900 */
[----:B------:R-:W-:Y:S02]  /*0800*/  IMAD.WIDE R24, R25, 0x4, R22 ;  /* 0x0000000419187825 */ /* 0x000fe400078e0216 */
[----:B------:R-:W5:Y:S04]  /*0810*/  LDG.E R22, desc[UR6][R22.64] ;  /* 0x0000000616167981 */ /* 0x000f68000c1e1900 */
[----:B------:R-:W5:Y:S01]  /*0820*/  LDG.E R24, desc[UR6][R24.64] ;  /* 0x0000000618187981 */ /* 0x000f62000c1e1900 */
[----:B0-----:R-:W0:Y:S01]  /*0830*/  S2R R27, SR_CgaCtaId ;  /* 0x00000000001b7919 */ /* 0x001e220000008800 */
[----:B------:R-:W-:-:S02]  /*0840*/  MOV R26, 0x400 ;  /* 0x00000400001a7802 */ /* 0x000fc40000000f00 */
[----:B-1----:R-:W-:Y:S02]  /*0850*/  IADD3 R21, PT, PT, R2, -R19, RZ ;  /* 0x8000001302157210 */ /* 0x002fe40007ffe0ff */
[----:B0-----:R-:W-:-:S04]  /*0860*/  LEA R26, R27, R26, 0x18 ;  /* 0x0000001a1b1a7211 */ /* 0x001fc800078ec0ff */
[----:B------:R-:W-:-:S05]  /*0870*/  LEA R21, R21, R26, 0x2 ;  /* 0x0000001a15157211 */ /* 0x000fca00078e10ff */
[----:B------:R-:W2:Y:S04]  /*0880*/  LDS R26, [R21] ;  /* 0x00000000151a7984 */ /* 0x000ea80000000800 */
[----:B------:R-:W3:Y:S04]  /*0890*/  LDS R28, [R21+0x4] ;  /* 0x00000400151c7984 */ /* 0x000ee80000000800 */
[----:B------:R-:W4:Y:S04]  /*08a0*/  LDS R13, [R21+0x8] ;  /* 0x00000800150d7984 */ /* 0x000f280000000800 */
[----:B------:R-:W5:Y:S04]  /*08b0*/  LDS R9, [R21+0xc] ;  /* 0x00000c0015097984 */ /* 0x000f680000000800 */
[----:B------:R-:W-:Y:S01]  /*08c0*/  LDS R11, [R21+0x14] ;  /* 0x00001400150b7984 */ /* 0x000fe20000000800 */
[----:B------:R-:W-:Y:S01]  /*08d0*/  IADD3 R2, PT, PT, R2, 0x8, RZ ;  /* 0x0000000802027810 */ /* 0x000fe20007ffe0ff */
[----:B--2---:R-:W-:-:S02]  /*08e0*/  FFMA R15, R26, R14, R15 ;  /* 0x0000000e1a0f7223 */ /* 0x004fc4000000000f */
[----:B------:R-:W0:Y:S04]  /*08f0*/  LDS R14, [R21+0x10] ;  /* 0x00001000150e7984 */ /* 0x000e280000000800 */
[----:B------:R-:W1:Y:S01]  /*0900*/  LDS R26, [R21+0x18] ;  /* 0x00001800151a7984 */ /* 0x000e620000000800 */
[----:B---3--:R-:W-:-:S03]  /*0910*/  FFMA R18, R28, R18, R15 ;  /* 0x000000121c127223 */ /* 0x008fc6000000000f */
[----:B------:R-:W2:Y:S01]  /*0920*/  LDS R28, [R21+0x1c] ;  /* 0x00001c00151c7984 */ /* 0x000ea20000000800 */
[----:B----4-:R-:W-:-:S04]  /*0930*/  FFMA R18, R13, R20, R18 ;  /* 0x000000140d127223 */ /* 0x010fc80000000012 */
[----:B-----5:R-:W-:-:S04]  /*0940*/  FFMA R9, R9, R8, R18 ;  /* 0x0000000809097223 */ /* 0x020fc80000000012 */
[----:B0-----:R-:W-:-:S04]  /*0950*/  FFMA R10, R14, R10, R9 ;  /* 0x0000000a0e0a7223 */ /* 0x001fc80000000009 */
[----:B------:R-:W-:-:S04]  /*0960*/  FFMA R11, R11, R12, R10 ;  /* 0x0000000c0b0b7223 */ /* 0x000fc8000000000a */
[----:B-1----:R-:W-:-:S04]  /*0970*/  FFMA R11, R26, R22, R11 ;  /* 0x000000161a0b7223 */ /* 0x002fc8000000000b */
[----:B--2---:R-:W-:-:S07]  /*0980*/  FFMA R15, R28, R24, R11 ;  /* 0x000000181c0f7223 */ /* 0x004fce000000000b */
.L_x_4:
[----:B------:R-:W-:Y:S05]  /*0990*/  @!P2 BRA `(.L_x_1) ;  /* 0x0000000000d4a947 */ /* 0x000fea0003800000 */
[----:B------:R-:W-:Y:S02]  /*09a0*/  IADD3 R8, PT, PT, R6, -0x1, RZ ;  /* 0xffffffff06087810 */ /* 0x000fe40007ffe0ff */
[----:B------:R-:W-:Y:S02]  /*09b0*/  ISETP.NE.AND P2, PT, R7, RZ, PT ;  /* 0x000000ff0700720c */ /* 0x000fe40003f45270 */
[----:B------:R-:W-:-:S13]  /*09c0*/  ISETP.GE.U32.AND P1, PT, R8, 0x3, PT ;  /* 0x000000030800780c */ /* 0x000fda0003f26070 */
[----:B------:R-:W-:Y:S05]  /*09d0*/  @!P1 BRA `(.L_x_5) ;  /* 0x0000000000649947 */ /* 0x000fea0003800000 */
[----:B------:R-:W1:Y:S08]  /*09e0*/  LDC R11, c[0x0][0x398] ;  /* 0x0000e600ff0b7b82 */ /* 0x000e700000000800 */
[----:B0-----:R-:W0:Y:S01]  /*09f0*/  LDC.64 R8, c[0x0][0x388] ;  /* 0x0000e200ff087b82 */ /* 0x001e220000000a00 */
[----:B-1----:R-:W-:-:S04]  /*0a00*/  IMAD R21, R2, R11, R3 ;  /* 0x0000000b02157224 */ /* 0x002fc800078e0203 */
[----:B0-----:R-:W-:-:S05]  /*0a10*/  IMAD.WIDE R20, R21, 0x4, R8 ;  /* 0x0000000415147825 */ /* 0x001fca00078e0208 */
[----:B------:R0:W2:Y:S01]  /*0a20*/  LDG.E R14, desc[UR6][R20.64] ;  /* 0x00000006140e7981 */ /* 0x0000a2000c1e1900 */
[----:B------:R-:W-:-:S04]  /*0a30*/  IMAD.WIDE R12, R11, 0x4, R20 ;  /* 0x000000040b0c7825 */ /* 0x000fc800078e0214 */
[C---:B------:R-:W-:Y:S02]  /*0a40*/  IMAD.WIDE R8, R11.reuse, 0x4, R12 ;  /* 0x000000040b087825 */ /* 0x040fe400078e020c */
[----:B------:R1:W3:Y:S02]  /*0a50*/  LDG.E R12, desc[UR6][R12.64] ;  /* 0x000000060c0c7981 */ /* 0x0002e4000c1e1900 */
[----:B------:R-:W-:Y:S02]  /*0a60*/  IMAD.WIDE R10, R11, 0x4, R8 ;  /* 0x000000040b0a7825 */ /* 0x000fe400078e0208 */
[----:B------:R-:W4:Y:S04]  /*0a70*/  LDG.E R8, desc[UR6][R8.64] ;  /* 0x0000000608087981 */ /* 0x000f28000c1e1900 */
[----:B------:R-:W5:Y:S01]  /*0a80*/  LDG.E R10, desc[UR6][R10.64] ;  /* 0x000000060a0a7981 */ /* 0x000f62000c1e1900 */
[----:B------:R-:W0:Y:S01]  /*0a90*/  S2R R23, SR_CgaCtaId ;  /* 0x0000000000177919 */ /* 0x000e220000008800 */
[----:B------:R-:W-:-:S04]  /*0aa0*/  MOV R18, 0x400 ;  /* 0x0000040000127802 */ /* 0x000fc80000000f00 */
[----:B0-----:R-:W-:Y:S02]  /*0ab0*/  LEA R23, R23, R18, 0x18 ;  /* 0x0000001217177211 */ /* 0x001fe400078ec0ff */
[----:B------:R-:W-:-:S04]  /*0ac0*/  IADD3 R18, PT, PT, R2, -R19, RZ ;  /* 0x8000001302127210 */ /* 0x000fc80007ffe0ff */
[----:B------:R-:W-:-:S05]  /*0ad0*/  LEA R18, R18, R23, 0x2 ;  /* 0x0000001712127211 */ /* 0x000fca00078e10ff */
[----:B------:R-:W2:Y:S04]  /*0ae0*/  LDS R20, [R18] ;  /* 0x0000000012147984 */ /* 0x000ea80000000800 */
[----:B------:R-:W3:Y:S04]  /*0af0*/  LDS R22, [R18+0x4] ;  /* 0x0000040012167984 */ /* 0x000ee80000000800 */
[----:B-1----:R-:W4:Y:S04]  /*0b00*/  LDS R13, [R18+0x8] ;  /* 0x00000800120d7984 */ /* 0x002f280000000800 */
[----:B------:R-:W5:Y:S01]  /*0b10*/  LDS R21, [R18+0xc] ;  /* 0x00000c0012157984 */ /* 0x000f620000000800 */
[----:B------:R-:W-:Y:S01]  /*0b20*/  IADD3 R2, PT, PT, R2, 0x4, RZ ;  /* 0x0000000402027810 */ /* 0x000fe20007ffe0ff */
[----:B--2---:R-:W-:-:S04]  /*0b30*/  FFMA R15, R20, R14, R15 ;  /* 0x0000000e140f7223 */ /* 0x004fc8000000000f */
[----:B---3--:R-:W-:-:S04]  /*0b40*/  FFMA R12, R22, R12, R15 ;  /* 0x0000000c160c7223 */ /* 0x008fc8000000000f */
[----:B----4-:R-:W-:-:S04]  /*0b50*/  FFMA R8, R13, R8, R12 ;  /* 0x000000080d087223 */ /* 0x010fc8000000000c */
[----:B-----5:R-:W-:-:S07]  /*0b60*/  FFMA R15, R21, R10, R8 ;  /* 0x0000000a150f7223 */ /* 0x020fce0000000008 */
.L_x_5:
[----:B------:R-:W-:Y:S05]  /*0b70*/  @!P2 BRA `(.L_x_1) ;  /* 0x00000000005ca947 */ /* 0x000fea0003800000 */
[----:B------:R-:W1:Y:S08]  /*0b80*/  LDC R21, c[0x0][0x398] ;  /* 0x0000e600ff157b82 */ /* 0x000e700000000800 */
[----:B0-----:R-:W0:Y:S01]  /*0b90*/  LDC.64 R8, c[0x0][0x388] ;  /* 0x0000e200ff087b82 */ /* 0x001e220000000a00 */
[----:B-1----:R-:W-:-:S04]  /*0ba0*/  IMAD R11, R2, R21, R3 ;  /* 0x00000015020b7224 */ /* 0x002fc800078e0203 */
[----:B0-----:R-:W-:-:S05]  /*0bb0*/  IMAD.WIDE R8, R11, 0x4, R8 ;  /* 0x000000040b087825 */ /* 0x001fca00078e0208 */
[----:B------:R-:W2:Y:S01]  /*0bc0*/  LDG.E R10, desc[UR6][R8.64] ;  /* 0x00000006080a7981 */ /* 0x000ea2000c1e1900 */
[----:B------:R-:W-:Y:S02]  /*0bd0*/  MOV R11, 0x400 ;  /* 0x00000400000b7802 */ /* 0x000fe40000000f00 */
[----:B------:R-:W-:Y:S01]  /*0be0*/  IADD3 R2, PT, PT, R2, -R19, RZ ;  /* 0x8000001302027210 */ /* 0x000fe20007ffe0ff */
[----:B------:R-:W0:Y:S01]  /*0bf0*/  S2R R12, SR_CgaCtaId ;  /* 0x00000000000c7919 */ /* 0x000e220000008800 */
[----:B------:R-:W-:Y:S02]  /*0c00*/  ISETP.NE.AND P1, PT, R7, 0x1, PT ;  /* 0x000000010700780c */ /* 0x000fe40003f25270 */
[----:B0-----:R-:W-:-:S04]  /*0c10*/  LEA R11, R12, R11, 0x18 ;  /* 0x0000000b0c0b7211 */ /* 0x001fc800078ec0ff */
[----:B------:R-:W-:-:S05]  /*0c20*/  LEA R13, R2, R11, 0x2 ;  /* 0x0000000b020d7211 */ /* 0x000fca00078e10ff */
[----:B------:R-:W2:Y:S02]  /*0c30*/  LDS R2, [R13] ;  /* 0x000000000d027984 */ /* 0x000ea40000000800 */
[----:B--2---:R-:W-:Y:S01]  /*0c40*/  FFMA R15, R2, R10, R15 ;  /* 0x0000000a020f7223 */ /* 0x004fe2000000000f */
[----:B------:R-:W-:Y:S06]  /*0c50*/  @!P1 BRA `(.L_x_1) ;  /* 0x0000000000249947 */ /* 0x000fec0003800000 */
[----:B------:R-:W-:Y:S01]  /*0c60*/  ISETP.NE.AND P1, PT, R7, 0x2, PT ;  /* 0x000000020700780c */ /* 0x000fe20003f25270 */
[C---:B------:R-:W-:Y:S01]  /*0c70*/  IMAD.WIDE R10, R21.reuse, 0x4, R8 ;  /* 0x00000004150a7825 */ /* 0x040fe200078e0208 */
[----:B------:R-:W0:Y:S11]  /*0c80*/  LDS R2, [R13+0x4] ;  /* 0x000004000d027984 */ /* 0x000e360000000800 */
[----:B------:R-:W-:Y:S01]  /*0c90*/  @P1 IMAD.WIDE R8, R21, 0x4, R10 ;  /* 0x0000000415081825 */ /* 0x000fe200078e020a */
[----:B------:R-:W1:Y:S04]  /*0ca0*/  @P1 LDS R12, [R13+0x8] ;  /* 0x000008000d0c1984 */ /* 0x000e680000000800 */
[----:B------:R-:W0:Y:S04]  /*0cb0*/  LDG.E R10, desc[UR6][R10.64] ;  /* 0x000000060a0a7981 */ /* 0x000e28000c1e1900 */
[----:B------:R-:W1:Y:S01]  /*0cc0*/  @P1 LDG.E R8, desc[UR6][R8.64] ;  /* 0x0000000608081981 */ /* 0x000e62000c1e1900 */
[----:B0-----:R-:W-:-:S04]  /*0cd0*/  FFMA R15, R2, R10, R15 ;  /* 0x0000000a020f7223 */ /* 0x001fc8000000000f */
[----:B-1----:R-:W-:-:S07]  /*0ce0*/  @P1 FFMA R15, R12, R8, R15 ;  /* 0x000000080c0f1223 */ /* 0x002fce000000000f */
.L_x_1:
[----:B------:R-:W-:Y:S05]  /*0cf0*/  @!P0 BRA `(.L_x_6) ;  /* 0xfffffff400148947 */ /* 0x000fea000383ffff */
.L_x_0:
[----:B------:R-:W0:Y:S08]  /*0d00*/  LDC R0, c[0x0][0x398] ;  /* 0x0000e600ff007b82 */ /* 0x000e300000000800 */
[----:B------:R-:W1:Y:S01]  /*0d10*/  LDC.64 R4, c[0x0][0x390] ;  /* 0x0000e400ff047b82 */ /* 0x000e620000000a00 */
[----:B0-----:R-:W-:-:S04]  /*0d20*/  IMAD R3, R0, UR8, R3 ;  /* 0x0000000800037c24 */ /* 0x001fc8000f8e0203 */
[----:B-1----:R-:W-:-:S05]  /*0d30*/  IMAD.WIDE R2, R3, 0x4, R4 ;  /* 0x0000000403027825 */ /* 0x002fca00078e0204 */
[----:B------:R-:W-:Y:S01]  /*0d40*/  STG.E desc[UR6][R2.64], R15 ;  /* 0x0000000f02007986 */ /* 0x000fe2000c101906 */
[----:B------:R-:W-:Y:S05]  /*0d50*/  EXIT ;  /* 0x000000000000794d */ /* 0x000fea0003800000 */
.L_x_7:
[----:B------:R-:W-:-:S00]  /*0d60*/  BRA `(.L_x_7) ;  /* 0xfffffffc00fc7947 */ /* 0x000fc0000383ffff */
[----:B------:R-:W-:-:S00]  /*0d70*/  NOP ;  /* 0x0000000000007918 */ /* 0x000fc00000000000 */
        /* <DEDUP_REMOVED lines=8> */
.L_x_8:


//--------------------- .nv.shared._Z6matmulPfS_S_ii --------------------------
	.section	.nv.shared._Z6matmulPfS_S_ii,"aw",@nobits
	.sectionflags	@""
	.align	16
	.zero		1024


//--------------------- .nv.shared.reserved.0     --------------------------
	.section	.nv.shared.reserved.0,"aw",@nobits
	.weak		__nv_reservedSMEM_offset_0_alias
	.size		__nv_reservedSMEM_offset_0_alias, 0, 64
	.other		__nv_reservedSMEM_offset_0_alias,@"STO_CUDA_RESERVED_SHARED STV_DEFAULT"
__nv_reservedSMEM_offset_0_alias:
	.zero		0
	.zero		64


//--------------------- .nv.constant0._Z6matmulPfS_S_ii --------------------------
	.section	.nv.constant0._Z6matmulPfS_S_ii,"a",@progbits
	.sectionflags	@""
	.align	4
.nv.constant0._Z6matmulPfS_S_ii:
	.zero		928


//--------------------- SYMBOLS --------------------------

	.type		.nv.reservedSmem.offset0,@object
	.size		.nv.reservedSmem.offset0,0x4
	.type		.nv.reservedSmem.cap,@object
	.size		.nv.reservedSmem.cap,0x4
